//
// Generated by NVIDIA NVVM Compiler
//
// Compiler Build ID: CL-36424714
// Cuda compilation tools, release 13.0, V13.0.88
// Based on NVVM 20.0.0
//

.version 9.0
.target sm_100
.address_size 64

	// .globl	_Z14gpu_vector_addPfS_S_i

.visible .entry _Z14gpu_vector_addPfS_S_i(
	.param .u64 .ptr .align 1 _Z14gpu_vector_addPfS_S_i_param_0,
	.param .u64 .ptr .align 1 _Z14gpu_vector_addPfS_S_i_param_1,
	.param .u64 .ptr .align 1 _Z14gpu_vector_addPfS_S_i_param_2,
	.param .u32 _Z14gpu_vector_addPfS_S_i_param_3
)
{
	.reg .pred 	%p<2>;
	.reg .b32 	%r<6>;
	.reg .b32 	%f<4>;
	.reg .b64 	%rd<11>;

	ld.param.u64 	%rd1, [_Z14gpu_vector_addPfS_S_i_param_0];
	ld.param.u64 	%rd2, [_Z14gpu_vector_addPfS_S_i_param_1];
	ld.param.u64 	%rd3, [_Z14gpu_vector_addPfS_S_i_param_2];
	ld.param.u32 	%r2, [_Z14gpu_vector_addPfS_S_i_param_3];
	mov.u32 	%r3, %ctaid.x;
	mov.u32 	%r4, %ntid.x;
	mov.u32 	%r5, %tid.x;
	mad.lo.s32 	%r1, %r3, %r4, %r5;
	setp.ge.s32 	%p1, %r1, %r2;
	@%p1 bra 	$L__BB0_2;
	cvta.to.global.u64 	%rd4, %rd2;
	cvta.to.global.u64 	%rd5, %rd3;
	cvta.to.global.u64 	%rd6, %rd1;
	mul.wide.s32 	%rd7, %r1, 4;
	add.s64 	%rd8, %rd4, %rd7;
	ld.global.f32 	%f1, [%rd8];
	add.s64 	%rd9, %rd5, %rd7;
	ld.global.f32 	%f2, [%rd9];
	add.f32 	%f3, %f1, %f2;
	add.s64 	%rd10, %rd6, %rd7;
	st.global.f32 	[%rd10], %f3;
$L__BB0_2:
	ret;

}


// ===== COMPILED SASS (sm_100) =====

	.target	sm_100

	.elftype	@"ET_EXEC"


//--------------------- .note.nv.tkinfo           --------------------------
	.section	.note.nv.tkinfo,"",@"SHT_NOTE"
	.sectionflags	@"SHF_NOTE_NV_TKINFO"
	.tkinfo
        /*0018*/ 	.word	0x00000002
        /*0030*/ 	.string	""
        /*0030*/ 	.string	"ptxas"
        /*0030*/ 	.string	"Cuda compilation tools, release 13.0, V13.0.88"
        /*0030*/ 	.string	"Build cuda_13.0.r13.0/compiler.36424714_0"
        /*0030*/ 	.string	"-arch sm_100 -m 64 "



//--------------------- .note.nv.cuinfo           --------------------------
	.section	.note.nv.cuinfo,"",@"SHT_NOTE"
	.sectionflags	@"SHF_NOTE_NV_CUINFO"
        /*0018*/ 	.short	0x0002
        /*001a*/ 	.short	0x0064
        /*001c*/ 	.short	0x0082
	.zero		2


//--------------------- .nv.info                  --------------------------
	.section	.nv.info,"",@"SHT_CUDA_INFO"
	.align	4


	//----- nvinfo : EIATTR_REGCOUNT
	.align		4
        /*0000*/ 	.byte	0x04, 0x2f
        /*0002*/ 	.short	(.L_1 - .L_0)
	.align		4
.L_0:
        /*0004*/ 	.word	index@(_Z14gpu_vector_addPfS_S_i)
        /*0008*/ 	.word	0x0000000c


	//----- nvinfo : EIATTR_FRAME_SIZE
	.align		4
.L_1:
        /*000c*/ 	.byte	0x04, 0x11
        /*000e*/ 	.short	(.L_3 - .L_2)
	.align		4
.L_2:
        /*0010*/ 	.word	index@(_Z14gpu_vector_addPfS_S_i)
        /*0014*/ 	.word	0x00000000


	//----- nvinfo : EIATTR_MIN_STACK_SIZE
	.align		4
.L_3:
        /*0018*/ 	.byte	0x04, 0x12
        /*001a*/ 	.short	(.L_5 - .L_4)
	.align		4
.L_4:
        /*001c*/ 	.word	index@(_Z14gpu_vector_addPfS_S_i)
        /*0020*/ 	.word	0x00000000
.L_5:


//--------------------- .nv.compat                --------------------------
	.section	.nv.compat,"",@"SHT_CUDA_COMPAT_INFO"
	.align	4
        /*0000*/ 	.byte	0x02, 0x09, 0x00, 0x00, 0x02, 0x02, 0x01, 0x00, 0x02, 0x05, 0x05, 0x00, 0x03, 0x07, 0x01, 0x01
        /*0010*/ 	.byte	0x02, 0x03, 0x00, 0x00, 0x02, 0x06, 0x01, 0x00, 0x04, 0x0b, 0x08, 0x00, 0x09, 0x00, 0x00, 0x00
        /*0020*/ 	.byte	0x00, 0x00, 0x00, 0x00


//--------------------- .nv.info._Z14gpu_vector_addPfS_S_i --------------------------
	.section	.nv.info._Z14gpu_vector_addPfS_S_i,"",@"SHT_CUDA_INFO"
	.sectionflags	@""
	.align	4


	//----- nvinfo : EIATTR_CUDA_API_VERSION
	.align		4
        /*0000*/ 	.byte	0x04, 0x37
        /*0002*/ 	.short	(.L_7 - .L_6)
.L_6:
        /*0004*/ 	.word	0x00000082


	//----- nvinfo : EIATTR_KPARAM_INFO
	.align		4
.L_7:
        /*0008*/ 	.byte	0x04, 0x17
        /*000a*/ 	.short	(.L_9 - .L_8)
.L_8:
        /*000c*/ 	.word	0x00000000
        /*0010*/ 	.short	0x0003
        /*0012*/ 	.short	0x0018
        /*0014*/ 	.byte	0x00, 0xf0, 0x11, 0x00


	//----- nvinfo : EIATTR_KPARAM_INFO
	.align		4
.L_9:
        /*0018*/ 	.byte	0x04, 0x17
        /*001a*/ 	.short	(.L_11 - .L_10)
.L_10:
        /*001c*/ 	.word	0x00000000
        /*0020*/ 	.short	0x0002
        /*0022*/ 	.short	0x0010
        /*0024*/ 	.byte	0x00, 0xf5, 0x21, 0x00


	//----- nvinfo : EIATTR_KPARAM_INFO
	.align		4
.L_11:
        /*0028*/ 	.byte	0x04, 0x17
        /*002a*/ 	.short	(.L_13 - .L_12)
.L_12:
        /*002c*/ 	.word	0x00000000
        /*0030*/ 	.short	0x0001
        /*0032*/ 	.short	0x0008
        /*0034*/ 	.byte	0x00, 0xf5, 0x21, 0x00


	//----- nvinfo : EIATTR_KPARAM_INFO
	.align		4
.L_13:
        /*0038*/ 	.byte	0x04, 0x17
        /*003a*/ 	.short	(.L_15 - .L_14)
.L_14:
        /*003c*/ 	.word	0x00000000
        /*0040*/ 	.short	0x0000
        /*0042*/ 	.short	0x0000
        /*0044*/ 	.byte	0x00, 0xf5, 0x21, 0x00


	//----- nvinfo : EIATTR_SPARSE_MMA_MASK
	.align		4
.L_15:
        /*0048*/ 	.byte	0x03, 0x50
        /*004a*/ 	.short	0x0000


	//----- nvinfo : EIATTR_MAXREG_COUNT
	.align		4
        /*004c*/ 	.byte	0x03, 0x1b
        /*004e*/ 	.short	0x00ff


	//----- nvinfo : EIATTR_MERCURY_ISA_VERSION
	.align		4
        /*0050*/ 	.byte	0x03, 0x5f
        /*0052*/ 	.short	0x0101


	//----- nvinfo : EIATTR_VRC_CTA_INIT_COUNT
	.align		4
        /*0054*/ 	.byte	0x02, 0x4a
	.zero		1
	.zero		1


	//----- nvinfo : EIATTR_EXIT_INSTR_OFFSETS
	.align		4
        /*0058*/ 	.byte	0x04, 0x1c
        /*005a*/ 	.short	(.L_17 - .L_16)


	//   ....[0]....
.L_16:
        /*005c*/ 	.word	0x00000070


	//   ....[1]....
        /*0060*/ 	.word	0x00000130


	//----- nvinfo : EIATTR_CBANK_PARAM_SIZE
	.align		4
.L_17:
        /*0064*/ 	.byte	0x03, 0x19
        /*0066*/ 	.short	0x001c


	//----- nvinfo : EIATTR_PARAM_CBANK
	.align		4
        /*0068*/ 	.byte	0x04, 0x0a
        /*006a*/ 	.short	(.L_19 - .L_18)
	.align		4
.L_18:
        /*006c*/ 	.word	index@(.nv.constant0._Z14gpu_vector_addPfS_S_i)
        /*0070*/ 	.short	0x0380
        /*0072*/ 	.short	0x001c


	//----- nvinfo : EIATTR_SW_WAR
	.align		4
.L_19:
        /*0074*/ 	.byte	0x04, 0x36
        /*0076*/ 	.short	(.L_21 - .L_20)
.L_20:
        /*0078*/ 	.word	0x00000008
.L_21:


//--------------------- .nv.callgraph             --------------------------
	.section	.nv.callgraph,"",@"SHT_CUDA_CALLGRAPH"
	.align	4
	.sectionentsize	8
	.align		4
        /*0000*/ 	.word	0x00000000
	.align		4
        /*0004*/ 	.word	0xffffffff
	.align		4
        /*0008*/ 	.word	0x00000000
	.align		4
        /*000c*/ 	.word	0xfffffffe
	.align		4
        /*0010*/ 	.word	0x00000000
	.align		4
        /*0014*/ 	.word	0xfffffffd
	.align		4
        /*0018*/ 	.word	0x00000000
	.align		4
        /*001c*/ 	.word	0xfffffffc


//--------------------- .text._Z14gpu_vector_addPfS_S_i --------------------------
	.section	.text._Z14gpu_vector_addPfS_S_i,"ax",@progbits
	.align	128
        .global         _Z14gpu_vector_addPfS_S_i
        .type           _Z14gpu_vector_addPfS_S_i,@function
        .size           _Z14gpu_vector_addPfS_S_i,(.L_x_1 - _Z14gpu_vector_addPfS_S_i)
        .other          _Z14gpu_vector_addPfS_S_i,@"STO_CUDA_ENTRY STV_DEFAULT"
_Z14gpu_vector_addPfS_S_i:
.text._Z14gpu_vector_addPfS_S_i:
[----:B------:R-:W-:Y:S01]  /*0000*/  LDC R1, c[0x0][0x37c] ;  /* 0x0000df00ff017b82 */ /* 0x000fe20000000800 */
[----:B------:R-:W0:Y:S07]  /*0010*/  S2R R0, SR_TID.X ;  /* 0x0000000000007919 */ /* 0x000e2e0000002100 */
[----:B------:R-:W0:Y:S01]  /*0020*/  S2UR UR4, SR_CTAID.X ;  /* 0x00000000000479c3 */ /* 0x000e220000002500 */
[----:B------:R-:W1:Y:S07]  /*0030*/  LDCU UR5, c[0x0][0x398] ;  /* 0x00007300ff0577ac */ /* 0x000e6e0008000800 */
[----:B------:R-:W0:Y:S02]  /*0040*/  LDC R9, c[0x0][0x360] ;  /* 0x0000d800ff097b82 */ /* 0x000e240000000800 */
[----:B0-----:R-:W-:-:S05]  /*0050*/  IMAD R9, R9, UR4, R0 ;  /* 0x0000000409097c24 */ /* 0x001fca000f8e0200 */
[----:B-1----:R-:W-:-:S13]  /*0060*/  ISETP.GE.AND P0, PT, R9, UR5, PT ;  /* 0x0000000509007c0c */ /* 0x002fda000bf06270 */
[----:B------:R-:W-:Y:S05]  /*0070*/  @P0 EXIT ;  /* 0x000000000000094d */ /* 0x000fea0003800000 */
[----:B------:R-:W0:Y:S01]  /*0080*/  LDC.64 R2, c[0x0][0x388] ;  /* 0x0000e200ff027b82 */ /* 0x000e220000000a00 */
[----:B------:R-:W1:Y:S07]  /*0090*/  LDCU.64 UR4, c[0x0][0x358] ;  /* 0x00006b00ff0477ac */ /* 0x000e6e0008000a00 */
[----:B------:R-:W2:Y:S08]  /*00a0*/  LDC.64 R4, c[0x0][0x390] ;  /* 0x0000e400ff047b82 */ /* 0x000eb00000000a00 */
[----:B------:R-:W3:Y:S01]  /*00b0*/  LDC.64 R6, c[0x0][0x380] ;  /* 0x0000e000ff067b82 */ /* 0x000ee20000000a00 */
[----:B0-----:R-:W-:-:S06]  /*00c0*/  IMAD.WIDE R2, R9, 0x4, R2 ;  /* 0x0000000409027825 */ /* 0x001fcc00078e0202 */
[----:B-1----:R-:W4:Y:S01]  /*00d0*/  LDG.E R2, desc[UR4][R2.64] ;  /* 0x0000000402027981 */ /* 0x002f22000c1e1900 */
[----:B--2---:R-:W-:-:S06]  /*00e0*/  IMAD.WIDE R4, R9, 0x4, R4 ;  /* 0x0000000409047825 */ /* 0x004fcc00078e0204 */
[----:B------:R-:W4:Y:S01]  /*00f0*/  LDG.E R5, desc[UR4][R4.64] ;  /* 0x0000000404057981 */ /* 0x000f22000c1e1900 */
[----:B---3--:R-:W-:-:S04]  /*0100*/  IMAD.WIDE R6, R9, 0x4, R6 ;  /* 0x0000000409067825 */ /* 0x008fc800078e0206 */
[----:B----4-:R-:W-:-:S05]  /*0110*/  FADD R9, R2, R5 ;  /* 0x0000000502097221 */ /* 0x010fca0000000000 */
[----:B------:R-:W-:Y:S01]  /*0120*/  STG.E desc[UR4][R6.64], R9 ;  /* 0x0000000906007986 */ /* 0x000fe2000c101904 */
[----:B------:R-:W-:Y:S05]  /*0130*/  EXIT ;  /* 0x000000000000794d */ /* 0x000fea0003800000 */
.L_x_0:
[----:B------:R-:W-:-:S00]  /*0140*/  BRA `(.L_x_0) ;  /* 0xfffffffc00fc7947 */ /* 0x000fc0000383ffff */
[----:B------:R-:W-:-:S00]  /*0150*/  NOP ;  /* 0x0000000000007918 */ /* 0x000fc00000000000 */
        /* <DEDUP_REMOVED lines=10> */
.L_x_1:


//--------------------- .nv.shared.reserved.0     --------------------------
	.section	.nv.shared.reserved.0,"aw",@nobits
	.weak		__nv_reservedSMEM_offset_0_alias
	.size		__nv_reservedSMEM_offset_0_alias, 0, 64
	.other		__nv_reservedSMEM_offset_0_alias,@"STO_CUDA_RESERVED_SHARED STV_DEFAULT"
__nv_reservedSMEM_offset_0_alias:
	.zero		0
	.zero		64


//--------------------- .nv.constant0._Z14gpu_vector_addPfS_S_i --------------------------
	.section	.nv.constant0._Z14gpu_vector_addPfS_S_i,"a",@progbits
	.sectionflags	@""
	.align	4
.nv.constant0._Z14gpu_vector_addPfS_S_i:
	.zero		924


//--------------------- SYMBOLS --------------------------

	.type		.nv.reservedSmem.offset0,@object
	.size		.nv.reservedSmem.offset0,0x4
